	.headerflags	@"EF_CUDA_TEXMODE_UNIFIED EF_CUDA_64BIT_ADDRESS EF_CUDA_ACCELERATORS EF_CUDA_SM90 EF_CUDA_VIRTUAL_SM(EF_CUDA_SM90)"
	.elftype	@"ET_EXEC"


//--------------------- .nv.info                  --------------------------
	.section	.nv.info,"",@"SHT_CUDA_INFO"
	.align	4


	//----- nvinfo : EIATTR_REGCOUNT
	.align		4
        /*0000*/ 	.byte	0x04, 0x2f
        /*0002*/ 	.short	(.L_3 - .L_2)
	.align		4
.L_2:
        /*0004*/ 	.word	index@(triton_poi_fused__native_batch_norm_legit_no_training_add_14)
        /*0008*/ 	.word	0x0000001e


	//----- nvinfo : EIATTR_MIN_STACK_SIZE
	.align		4
.L_3:
        /*000c*/ 	.byte	0x04, 0x12
        /*000e*/ 	.short	(.L_5 - .L_4)
	.align		4
.L_4:
        /*0010*/ 	.word	index@(triton_poi_fused__native_batch_norm_legit_no_training_add_14)
        /*0014*/ 	.word	0x00000000


	//----- nvinfo : EIATTR_FRAME_SIZE
	.align		4
.L_5:
        /*0018*/ 	.byte	0x04, 0x11
        /*001a*/ 	.short	(.L_7 - .L_6)
	.align		4
.L_6:
        /*001c*/ 	.word	index@(triton_poi_fused__native_batch_norm_legit_no_training_add_14)
        /*0020*/ 	.word	0x00000000


	//----- nvinfo : EIATTR_MIN_STACK_SIZE
	.align		4
.L_7:
        /*0024*/ 	.byte	0x04, 0x12
        /*0026*/ 	.short	(.L_9 - .L_8)
	.align		4
.L_8:
        /*0028*/ 	.word	index@(triton_poi_fused__native_batch_norm_legit_no_training_add_14)
        /*002c*/ 	.word	0x00000000
.L_9:


//--------------------- .nv.info.triton_poi_fused__native_batch_norm_legit_no_training_add_14 --------------------------
	.section	.nv.info.triton_poi_fused__native_batch_norm_legit_no_training_add_14,"",@"SHT_CUDA_INFO"
	.sectionflags	@""
	.align	4


	//----- nvinfo : EIATTR_CUDA_API_VERSION
	.align		4
        /*0000*/ 	.byte	0x04, 0x37
        /*0002*/ 	.short	(.L_11 - .L_10)
.L_10:
        /*0004*/ 	.word	0x0000007c


	//----- nvinfo : EIATTR_KPARAM_INFO
	.align		4
.L_11:
        /*0008*/ 	.byte	0x04, 0x17
        /*000a*/ 	.short	(.L_13 - .L_12)
.L_12:
        /*000c*/ 	.word	0x00000000
        /*0010*/ 	.short	0x0008
        /*0012*/ 	.short	0x003c
        /*0014*/ 	.byte	0x00, 0xf0, 0x11, 0x00


	//----- nvinfo : EIATTR_KPARAM_INFO
	.align		4
.L_13:
        /*0018*/ 	.byte	0x04, 0x17
        /*001a*/ 	.short	(.L_15 - .L_14)
.L_14:
        /*001c*/ 	.word	0x00000000
        /*0020*/ 	.short	0x0007
        /*0022*/ 	.short	0x0038
        /*0024*/ 	.byte	0x00, 0xf0, 0x11, 0x00


	//----- nvinfo : EIATTR_KPARAM_INFO
	.align		4
.L_15:
        /*0028*/ 	.byte	0x04, 0x17
        /*002a*/ 	.short	(.L_17 - .L_16)
.L_16:
        /*002c*/ 	.word	0x00000000
        /*0030*/ 	.short	0x0006
        /*0032*/ 	.short	0x0030
        /*0034*/ 	.byte	0x00, 0xf4, 0x21, 0x00


	//----- nvinfo : EIATTR_KPARAM_INFO
	.align		4
.L_17:
        /*0038*/ 	.byte	0x04, 0x17
        /*003a*/ 	.short	(.L_19 - .L_18)
.L_18:
        /*003c*/ 	.word	0x00000000
        /*0040*/ 	.short	0x0005
        /*0042*/ 	.short	0x0028
        /*0044*/ 	.byte	0x00, 0xf4, 0x21, 0x00


	//----- nvinfo : EIATTR_KPARAM_INFO
	.align		4
.L_19:
        /*0048*/ 	.byte	0x04, 0x17
        /*004a*/ 	.short	(.L_21 - .L_20)
.L_20:
        /*004c*/ 	.word	0x00000000
        /*0050*/ 	.short	0x0004
        /*0052*/ 	.short	0x0020
        /*0054*/ 	.byte	0x00, 0xf4, 0x21, 0x00


	//----- nvinfo : EIATTR_KPARAM_INFO
	.align		4
.L_21:
        /*0058*/ 	.byte	0x04, 0x17
        /*005a*/ 	.short	(.L_23 - .L_22)
.L_22:
        /*005c*/ 	.word	0x00000000
        /*0060*/ 	.short	0x0003
        /*0062*/ 	.short	0x0018
        /*0064*/ 	.byte	0x00, 0xf4, 0x21, 0x00


	//----- nvinfo : EIATTR_KPARAM_INFO
	.align		4
.L_23:
        /*0068*/ 	.byte	0x04, 0x17
        /*006a*/ 	.short	(.L_25 - .L_24)
.L_24:
        /*006c*/ 	.word	0x00000000
        /*0070*/ 	.short	0x0002
        /*0072*/ 	.short	0x0010
        /*0074*/ 	.byte	0x00, 0xf4, 0x21, 0x00


	//----- nvinfo : EIATTR_KPARAM_INFO
	.align		4
.L_25:
        /*0078*/ 	.byte	0x04, 0x17
        /*007a*/ 	.short	(.L_27 - .L_26)
.L_26:
        /*007c*/ 	.word	0x00000000
        /*0080*/ 	.short	0x0001
        /*0082*/ 	.short	0x0008
        /*0084*/ 	.byte	0x00, 0xf4, 0x21, 0x00


	//----- nvinfo : EIATTR_KPARAM_INFO
	.align		4
.L_27:
        /*0088*/ 	.byte	0x04, 0x17
        /*008a*/ 	.short	(.L_29 - .L_28)
.L_28:
        /*008c*/ 	.word	0x00000000
        /*0090*/ 	.short	0x0000
        /*0092*/ 	.short	0x0000
        /*0094*/ 	.byte	0x00, 0xf4, 0x21, 0x00


	//----- nvinfo : EIATTR_SPARSE_MMA_MASK
	.align		4
.L_29:
        /*0098*/ 	.byte	0x03, 0x50
        /*009a*/ 	.short	0x0000


	//----- nvinfo : EIATTR_MAXREG_COUNT
	.align		4
        /*009c*/ 	.byte	0x03, 0x1b
        /*009e*/ 	.short	0x00ff


	//----- nvinfo : EIATTR_EXIT_INSTR_OFFSETS
	.align		4
        /*00a0*/ 	.byte	0x04, 0x1c
        /*00a2*/ 	.short	(.L_31 - .L_30)


	//   ....[0]....
.L_30:
        /*00a4*/ 	.word	0x00000590


	//   ....[1]....
        /*00a8*/ 	.word	0x00000660


	//----- nvinfo : EIATTR_REQNTID
	.align		4
.L_31:
        /*00ac*/ 	.byte	0x04, 0x10
        /*00ae*/ 	.short	(.L_33 - .L_32)
.L_32:
        /*00b0*/ 	.word	0x00000080
        /*00b4*/ 	.word	0x00000001
        /*00b8*/ 	.word	0x00000001


	//----- nvinfo : EIATTR_CBANK_PARAM_SIZE
	.align		4
.L_33:
        /*00bc*/ 	.byte	0x03, 0x19
        /*00be*/ 	.short	0x0040


	//----- nvinfo : EIATTR_PARAM_CBANK
	.align		4
        /*00c0*/ 	.byte	0x04, 0x0a
        /*00c2*/ 	.short	(.L_35 - .L_34)
	.align		4
.L_34:
        /*00c4*/ 	.word	index@(.nv.constant0.triton_poi_fused__native_batch_norm_legit_no_training_add_14)
        /*00c8*/ 	.short	0x0210
        /*00ca*/ 	.short	0x0040


	//----- nvinfo : EIATTR_SW_WAR
	.align		4
.L_35:
        /*00cc*/ 	.byte	0x04, 0x36
        /*00ce*/ 	.short	(.L_37 - .L_36)
.L_36:
        /*00d0*/ 	.word	0x00000008
.L_37:


//--------------------- .nv.callgraph             --------------------------
	.section	.nv.callgraph,"",@"SHT_CUDA_CALLGRAPH"
	.align	4
	.sectionentsize	8
	.align		4
        /*0000*/ 	.word	0x00000000
	.align		4
        /*0004*/ 	.word	0xffffffff
	.align		4
        /*0008*/ 	.word	0x00000000
	.align		4
        /*000c*/ 	.word	0xfffffffe
	.align		4
        /*0010*/ 	.word	0x00000000
	.align		4
        /*0014*/ 	.word	0xfffffffd
	.align		4
        /*0018*/ 	.word	0x00000000
	.align		4
        /*001c*/ 	.word	0xfffffffc


//--------------------- .nv.constant4             --------------------------
	.section	.nv.constant4,"a",@progbits
	.align	8
	.align		8
.nv.constant4:
        /*0000*/ 	.dword	_$_str
	.align		8
        /*0008*/ 	.dword	_$_str_$_2


//--------------------- .text.triton_poi_fused__native_batch_norm_legit_no_training_add_14 --------------------------
	.section	.text.triton_poi_fused__native_batch_norm_legit_no_training_add_14,"ax",@progbits
	.sectionflags	@"SHF_BARRIERS=1"
	.align	128
        .global         triton_poi_fused__native_batch_norm_legit_no_training_add_14
        .type           triton_poi_fused__native_batch_norm_legit_no_training_add_14,@function
        .size           triton_poi_fused__native_batch_norm_legit_no_training_add_14,(.L_x_1 - triton_poi_fused__native_batch_norm_legit_no_training_add_14)
        .other          triton_poi_fused__native_batch_norm_legit_no_training_add_14,@"STO_CUDA_ENTRY STV_DEFAULT"
triton_poi_fused__native_batch_norm_legit_no_training_add_14:
.text.triton_poi_fused__native_batch_norm_legit_no_training_add_14:
[----:B------:R-:W0:Y:S01]  /*0000*/  LDC R1, c[0x0][0x28] ;  /* 0x00000a00ff017b82 */ /* 0x000e220000000800 */
[----:B------:R-:W1:Y:S07]  /*0010*/  S2R R21, SR_CTAID.X ;  /* 0x0000000000157919 */ /* 0x000e6e0000002500 */
[----:B------:R-:W2:Y:S01]  /*0020*/  LDC.64 R6, c[0x0][0x228] ;  /* 0x00008a00ff067b82 */ /* 0x000ea20000000a00 */
[----:B------:R-:W-:Y:S01]  /*0030*/  CS2R R4, SRZ ;  /* 0x0000000000047805 */ /* 0x000fe2000001ff00 */
[----:B------:R-:W-:Y:S01]  /*0040*/  ULDC.64 UR6, c[0x0][0x208] ;  /* 0x0000820000067ab9 */ /* 0x000fe20000000a00 */
[----:B------:R-:W3:Y:S01]  /*0050*/  S2R R0, SR_TID.X ;  /* 0x0000000000007919 */ /* 0x000ee20000002100 */
[----:B------:R-:W4:Y:S04]  /*0060*/  S2R R19, SR_CTAID.Y ;  /* 0x0000000000137919 */ /* 0x000f280000002600 */
[----:B------:R-:W5:Y:S08]  /*0070*/  LDC.64 R16, c[0x0][0x218] ;  /* 0x00008600ff107b82 */ /* 0x000f700000000a00 */
[----:B------:R-:W5:Y:S08]  /*0080*/  LDC.64 R12, c[0x0][0x220] ;  /* 0x00008800ff0c7b82 */ /* 0x000f700000000a00 */
[----:B------:R-:W5:Y:S01]  /*0090*/  LDC.64 R14, c[0x0][0x230] ;  /* 0x00008c00ff0e7b82 */ /* 0x000f620000000a00 */
[----:B-1----:R-:W-:-:S07]  /*00a0*/  IMAD.SHL.U32 R21, R21, 0x20, RZ ;  /* 0x0000002015157824 */ /* 0x002fce00078e00ff */
[----:B------:R-:W1:Y:S01]  /*00b0*/  LDC.64 R10, c[0x0][0x238] ;  /* 0x00008e00ff0a7b82 */ /* 0x000e620000000a00 */
[----:B---3--:R-:W-:-:S05]  /*00c0*/  IMAD.SHL.U32 R18, R0, 0x2, RZ ;  /* 0x0000000200127824 */ /* 0x008fca00078e00ff */
[----:B------:R-:W-:Y:S02]  /*00d0*/  LOP3.LUT R27, R21, 0x1e, R18, 0xf8, !PT ;  /* 0x0000001e151b7812 */ /* 0x000fe400078ef812 */
[----:B------:R-:W3:Y:S02]  /*00e0*/  LDC.64 R2, c[0x0][0x210] ;  /* 0x00008400ff027b82 */ /* 0x000ee40000000a00 */
[C---:B------:R-:W-:Y:S01]  /*00f0*/  ISETP.GE.AND P1, PT, R27.reuse, 0x20, PT ;  /* 0x000000201b00780c */ /* 0x040fe20003f26270 */
[----:B--2---:R-:W-:-:S12]  /*0100*/  IMAD.WIDE R6, R27, 0x4, R6 ;  /* 0x000000041b067825 */ /* 0x004fd800078e0206 */
[----:B------:R2:W3:Y:S01]  /*0110*/  @!P1 LDG.E.EL.64 R4, desc[UR6][R6.64] ;  /* 0x0000000606049981 */ /* 0x0004e2000c2e1b00 */
[----:B------:R-:W-:Y:S01]  /*0120*/  SHF.R.U32.HI R20, RZ, 0x4, R0 ;  /* 0x00000004ff147819 */ /* 0x000fe20000011600 */
[----:B----4-:R-:W-:Y:S02]  /*0130*/  IMAD.SHL.U32 R19, R19, 0x8, RZ ;  /* 0x0000000813137824 */ /* 0x010fe400078e00ff */
[----:B0----5:R-:W-:Y:S01]  /*0140*/  IMAD.WIDE R12, R27, 0x4, R12 ;  /* 0x000000041b0c7825 */ /* 0x021fe200078e020c */
[----:B------:R-:W-:-:S04]  /*0150*/  SGXT.U32 R20, R20, 0x3 ;  /* 0x000000031414781a */ /* 0x000fc80000000000 */
[----:B------:R-:W-:Y:S02]  /*0160*/  LOP3.LUT R8, R19, R20, RZ, 0xfc, !PT ;  /* 0x0000001413087212 */ /* 0x000fe400078efcff */
[----:B--2---:R-:W-:Y:S02]  /*0170*/  CS2R R6, SRZ ;  /* 0x0000000000067805 */ /* 0x004fe4000001ff00 */
[C---:B------:R-:W-:Y:S02]  /*0180*/  ISETP.LT.AND P0, PT, R8.reuse, 0x100, !P1 ;  /* 0x000001000800780c */ /* 0x040fe40004f01270 */
[----:B------:R-:W-:Y:S02]  /*0190*/  LEA R23, R8, R27, 0x5 ;  /* 0x0000001b08177211 */ /* 0x000fe400078e28ff */
[----:B------:R-:W-:Y:S01]  /*01a0*/  CS2R R8, SRZ ;  /* 0x0000000000087805 */ /* 0x000fe2000001ff00 */
[----:B------:R-:W2:Y:S02]  /*01b0*/  @!P1 LDG.E.EL.64 R6, desc[UR6][R12.64] ;  /* 0x000000060c069981 */ /* 0x000ea4000c2e1b00 */
[----:B------:R-:W-:-:S06]  /*01c0*/  IMAD.WIDE R16, R23, 0x4, R16 ;  /* 0x0000000417107825 */ /* 0x000fcc00078e0210 */
[----:B------:R-:W2:Y:S01]  /*01d0*/  @P0 LDG.E.EL.64 R8, desc[UR6][R16.64] ;  /* 0x0000000610080981 */ /* 0x000ea2000c2e1b00 */
[----:B------:R-:W-:Y:S01]  /*01e0*/  IMAD.WIDE R14, R27, 0x4, R14 ;  /* 0x000000041b0e7825 */ /* 0x000fe200078e020e */
[----:B------:R-:W-:-:S03]  /*01f0*/  CS2R R24, SRZ ;  /* 0x0000000000187805 */ /* 0x000fc6000001ff00 */
[----:B-1----:R-:W-:Y:S01]  /*0200*/  IMAD.WIDE R26, R27, 0x4, R10 ;  /* 0x000000041b1a7825 */ /* 0x002fe200078e020a */
[----:B------:R-:W-:Y:S02]  /*0210*/  CS2R R10, SRZ ;  /* 0x00000000000a7805 */ /* 0x000fe4000001ff00 */
[----:B------:R0:W4:Y:S01]  /*0220*/  @!P1 LDG.E.EL.64 R24, desc[UR6][R14.64] ;  /* 0x000000060e189981 */ /* 0x000122000c2e1b00 */
[----:B---3--:R-:W-:Y:S01]  /*0230*/  IMAD.WIDE R22, R23, 0x4, R2 ;  /* 0x0000000417167825 */ /* 0x008fe200078e0202 */
[----:B------:R-:W-:Y:S02]  /*0240*/  CS2R R2, SRZ ;  /* 0x0000000000027805 */ /* 0x000fe4000001ff00 */
[----:B------:R-:W4:Y:S04]  /*0250*/  @!P1 LDG.E.EL.64 R10, desc[UR6][R26.64] ;  /* 0x000000061a0a9981 */ /* 0x000f28000c2e1b00 */
[----:B------:R-:W3:Y:S01]  /*0260*/  @P0 LDG.E.EL.64 R2, desc[UR6][R22.64] ;  /* 0x0000000616020981 */ /* 0x000ee2000c2e1b00 */
[----:B------:R-:W1:Y:S01]  /*0270*/  S2UR UR5, SR_CgaCtaId ;  /* 0x00000000000579c3 */ /* 0x000e620000008800 */
[----:B------:R-:W-:Y:S01]  /*0280*/  UMOV UR4, 0x400 ;  /* 0x0000040000047882 */ /* 0x000fe20000000000 */
[----:B0-----:R-:W-:Y:S01]  /*0290*/  SHF.R.U32.HI R14, RZ, 0x2, R0 ;  /* 0x00000002ff0e7819 */ /* 0x001fe20000011600 */
[----:B-1----:R-:W-:Y:S01]  /*02a0*/  UPRMT UR4, UR5, 0x654, UR4 ;  /* 0x0000065405047896 */ /* 0x002fe20008000004 */
[----:B------:R-:W-:-:S02]  /*02b0*/  LOP3.LUT R19, R19, 0x6, R18, 0xf8, !PT ;  /* 0x0000000613137812 */ /* 0x000fc400078ef812 */
[----:B------:R-:W-:Y:S01]  /*02c0*/  LOP3.LUT R18, R18, 0xf8, RZ, 0xc0, !PT ;  /* 0x000000f812127812 */ /* 0x000fe200078ec0ff */
[----:B------:R-:W-:Y:S01]  /*02d0*/  FADD R4, R4, 9.9999997473787516356e-06 ;  /* 0x3727c5ac04047421 */ /* 0x000fe20000000000 */
[----:B------:R-:W-:-:S03]  /*02e0*/  FADD R5, R5, 9.9999997473787516356e-06 ;  /* 0x3727c5ac05057421 */ /* 0x000fc60000000000 */
[----:B------:R-:W0:Y:S08]  /*02f0*/  MUFU.SQRT R12, R4 ;  /* 0x00000004000c7308 */ /* 0x000e300000002000 */
[----:B------:R-:W1:Y:S01]  /*0300*/  MUFU.SQRT R13, R5 ;  /* 0x00000005000d7308 */ /* 0x000e620000002000 */
[C---:B0-----:R-:W-:Y:S02]  /*0310*/  FSETP.GT.AND P0, PT, R12.reuse, 8.50705917302346158658e+37, PT ;  /* 0x7e8000000c00780b */ /* 0x041fe40003f04000 */
[----:B------:R-:W-:-:S02]  /*0320*/  FSETP.GEU.AND P2, PT, R12, 1.175494350822287508e-38, PT ;  /* 0x008000000c00780b */ /* 0x000fc40003f4e000 */
[C---:B-1----:R-:W-:Y:S02]  /*0330*/  FSETP.GT.AND P1, PT, R13.reuse, 8.50705917302346158658e+37, PT ;  /* 0x7e8000000d00780b */ /* 0x042fe40003f24000 */
[----:B------:R-:W-:-:S07]  /*0340*/  FSETP.GEU.AND P3, PT, R13, 1.175494350822287508e-38, PT ;  /* 0x008000000d00780b */ /* 0x000fce0003f6e000 */
[----:B------:R-:W-:-:S04]  /*0350*/  @P0 FMUL R12, R12, 0.25 ;  /* 0x3e8000000c0c0820 */ /* 0x000fc80000400000 */
[----:B------:R-:W-:Y:S01]  /*0360*/  @!P2 FMUL R12, R12, 16777216 ;  /* 0x4b8000000c0ca820 */ /* 0x000fe20000400000 */
[----:B------:R-:W-:-:S04]  /*0370*/  @P1 FMUL R13, R13, 0.25 ;  /* 0x3e8000000d0d1820 */ /* 0x000fc80000400000 */
[----:B------:R-:W-:Y:S01]  /*0380*/  @!P3 FMUL R13, R13, 16777216 ;  /* 0x4b8000000d0db820 */ /* 0x000fe20000400000 */
[----:B------:R-:W0:Y:S01]  /*0390*/  MUFU.RCP R12, R12 ;  /* 0x0000000c000c7308 */ /* 0x000e220000001000 */
[----:B------:R-:W-:-:S07]  /*03a0*/  IMAD.MOV.U32 R4, RZ, RZ, 0x3e800000 ;  /* 0x3e800000ff047424 */ /* 0x000fce00078e00ff */
[----:B------:R-:W1:Y:S01]  /*03b0*/  MUFU.RCP R13, R13 ;  /* 0x0000000d000d7308 */ /* 0x000e620000001000 */
[C---:B------:R-:W-:Y:S02]  /*03c0*/  FSEL R5, R4.reuse, 1, P0 ;  /* 0x3f80000004057808 */ /* 0x040fe40000000000 */
[----:B------:R-:W-:Y:S01]  /*03d0*/  FSEL R4, R4, 1, P1 ;  /* 0x3f80000004047808 */ /* 0x000fe20000800000 */
[----:B--2---:R-:W-:Y:S01]  /*03e0*/  FADD R6, -R6, R8 ;  /* 0x0000000806067221 */ /* 0x004fe20000000100 */
[----:B------:R-:W-:Y:S02]  /*03f0*/  IMAD.SHL.U32 R8, R0, 0x10, RZ ;  /* 0x0000001000087824 */ /* 0x000fe400078e00ff */
[----:B------:R-:W-:Y:S01]  /*0400*/  @!P2 FMUL R5, R5, 16777216 ;  /* 0x4b8000000505a820 */ /* 0x000fe20000400000 */
[----:B------:R-:W-:Y:S01]  /*0410*/  @!P3 FMUL R4, R4, 16777216 ;  /* 0x4b8000000404b820 */ /* 0x000fe20000400000 */
[----:B------:R-:W-:Y:S01]  /*0420*/  FADD R7, -R7, R9 ;  /* 0x0000000907077221 */ /* 0x000fe20000000100 */
[----:B------:R-:W-:Y:S01]  /*0430*/  LOP3.LUT R9, R8, 0xf0, RZ, 0xc0, !PT ;  /* 0x000000f008097812 */ /* 0x000fe200078ec0ff */
[----:B0-----:R-:W-:Y:S01]  /*0440*/  FMUL R5, R12, R5 ;  /* 0x000000050c057220 */ /* 0x001fe20000400000 */
[----:B-1----:R-:W-:-:S03]  /*0450*/  FMUL R8, R13, R4 ;  /* 0x000000040d087220 */ /* 0x002fc60000400000 */
[----:B------:R-:W-:Y:S01]  /*0460*/  FMUL R5, R6, R5 ;  /* 0x0000000506057220 */ /* 0x000fe20000400000 */
[----:B------:R-:W-:Y:S01]  /*0470*/  LOP3.LUT R20, R9, R20, RZ, 0xfc, !PT ;  /* 0x0000001409147212 */ /* 0x000fe200078efcff */
[----:B------:R-:W-:Y:S01]  /*0480*/  FMUL R8, R7, R8 ;  /* 0x0000000807087220 */ /* 0x000fe20000400000 */
[----:B------:R-:W-:Y:S01]  /*0490*/  IADD3 R9, R9, UR4, RZ ;  /* 0x0000000409097c10 */ /* 0x000fe2000fffe0ff */
[----:B----4-:R-:W-:Y:S02]  /*04a0*/  FFMA R5, R5, R24, R10 ;  /* 0x0000001805057223 */ /* 0x010fe4000000000a */
[----:B------:R-:W-:Y:S02]  /*04b0*/  FFMA R8, R8, R25, R11 ;  /* 0x0000001908087223 */ /* 0x000fe4000000000b */
[----:B------:R-:W-:Y:S02]  /*04c0*/  IMAD R9, R20, 0x4, R9 ;  /* 0x0000000414097824 */ /* 0x000fe400078e0209 */
[----:B---3--:R-:W-:Y:S01]  /*04d0*/  FADD R2, R5, R2 ;  /* 0x0000000205027221 */ /* 0x008fe20000000000 */
[----:B------:R-:W-:Y:S01]  /*04e0*/  FADD R3, R8, R3 ;  /* 0x0000000308037221 */ /* 0x000fe20000000000 */
[----:B------:R-:W-:-:S03]  /*04f0*/  SGXT.U32 R4, R14, 0x5 ;  /* 0x000000050e04781a */ /* 0x000fc60000000000 */
[----:B------:R0:W-:Y:S04]  /*0500*/  STS [R9], R2 ;  /* 0x0000000209007388 */ /* 0x0001e80000000800 */
[----:B------:R0:W-:Y:S01]  /*0510*/  STS [R9+0x28], R3 ;  /* 0x0000280309007388 */ /* 0x0001e20000000800 */
[----:B------:R-:W-:Y:S01]  /*0520*/  LOP3.LUT R21, R21, R4, RZ, 0xfc, !PT ;  /* 0x0000000415157212 */ /* 0x000fe200078efcff */
[----:B------:R-:W-:Y:S03]  /*0530*/  BAR.SYNC.DEFER_BLOCKING 0x0 ;  /* 0x0000000000007b1d */ /* 0x000fe60000010000 */
[----:B------:R-:W-:Y:S01]  /*0540*/  ISETP.GE.AND P0, PT, R21, 0x20, PT ;  /* 0x000000201500780c */ /* 0x000fe20003f06270 */
[----:B------:R-:W-:-:S03]  /*0550*/  IMAD.SHL.U32 R0, R0, 0x8, RZ ;  /* 0x0000000800007824 */ /* 0x000fc600078e00ff */
[----:B------:R-:W-:Y:S02]  /*0560*/  ISETP.LT.AND P0, PT, R19, 0x100, !P0 ;  /* 0x000001001300780c */ /* 0x000fe40004701270 */
[----:B------:R-:W-:-:S04]  /*0570*/  LOP3.LUT R5, R0, 0x3f8, RZ, 0xc0, !PT ;  /* 0x000003f800057812 */ /* 0x000fc800078ec0ff */
[----:B------:R-:W-:-:S07]  /*0580*/  IADD3 R18, R5, UR4, R18 ;  /* 0x0000000405127c10 */ /* 0x000fce000fffe012 */
[----:B0-----:R-:W-:Y:S05]  /*0590*/  @!P0 EXIT ;  /* 0x000000000000894d */ /* 0x001fea0003800000 */
[----:B------:R-:W0:Y:S01]  /*05a0*/  LDS.64 R6, [R18] ;  /* 0x0000000012067984 */ /* 0x000e220000000a00 */
[----:B------:R-:W-:Y:S01]  /*05b0*/  SHF.R.S32.HI R0, RZ, 0x1f, R19 ;  /* 0x0000001fff007819 */ /* 0x000fe20000011413 */
[----:B------:R-:W1:Y:S03]  /*05c0*/  LDC.64 R2, c[0x0][0x240] ;  /* 0x00009000ff027b82 */ /* 0x000e660000000a00 */
[----:B------:R-:W-:-:S04]  /*05d0*/  LEA.HI R0, R0, R19, RZ, 0x6 ;  /* 0x0000001300007211 */ /* 0x000fc800078f30ff */
[C---:B------:R-:W-:Y:S01]  /*05e0*/  LOP3.LUT R4, R0.reuse, 0xffffffc0, RZ, 0xc0, !PT ;  /* 0xffffffc000047812 */ /* 0x040fe200078ec0ff */
[----:B------:R-:W-:-:S03]  /*05f0*/  IMAD.SHL.U32 R0, R0, 0x20, RZ ;  /* 0x0000002000007824 */ /* 0x000fc600078e00ff */
[----:B------:R-:W-:Y:S02]  /*0600*/  IADD3 R4, R19, -R4, RZ ;  /* 0x8000000413047210 */ /* 0x000fe40007ffe0ff */
[----:B------:R-:W-:-:S03]  /*0610*/  LOP3.LUT R5, R0, 0xfffff800, RZ, 0xc0, !PT ;  /* 0xfffff80000057812 */ /* 0x000fc600078ec0ff */
[----:B------:R-:W-:-:S05]  /*0620*/  IMAD R4, R21, 0x40, R4 ;  /* 0x0000004015047824 */ /* 0x000fca00078e0204 */
[----:B------:R-:W-:-:S05]  /*0630*/  IADD3 R5, R4, R5, RZ ;  /* 0x0000000504057210 */ /* 0x000fca0007ffe0ff */
[----:B-1----:R-:W-:-:S05]  /*0640*/  IMAD.WIDE R2, R5, 0x4, R2 ;  /* 0x0000000405027825 */ /* 0x002fca00078e0202 */
[----:B0-----:R-:W-:Y:S01]  /*0650*/  STG.E.64 desc[UR6][R2.64], R6 ;  /* 0x0000000602007986 */ /* 0x001fe2000c101b06 */
[----:B------:R-:W-:Y:S05]  /*0660*/  EXIT ;  /* 0x000000000000794d */ /* 0x000fea0003800000 */
.L_x_0:
[----:B------:R-:W-:-:S00]  /*0670*/  BRA `(.L_x_0) ;  /* 0xfffffffc00fc7947 */ /* 0x000fc0000383ffff */
[----:B------:R-:W-:-:S00]  /*0680*/  NOP ;  /* 0x0000000000007918 */ /* 0x000fc00000000000 */
[----:B------:R-:W-:-:S00]  /*0690*/  NOP ;  /* 0x0000000000007918 */ /* 0x000fc00000000000 */
[----:B------:R-:W-:-:S00]  /*06a0*/  NOP ;  /* 0x0000000000007918 */ /* 0x000fc00000000000 */
[----:B------:R-:W-:-:S00]  /*06b0*/  NOP ;  /* 0x0000000000007918 */ /* 0x000fc00000000000 */
[----:B------:R-:W-:-:S00]  /*06c0*/  NOP ;  /* 0x0000000000007918 */ /* 0x000fc00000000000 */
[----:B------:R-:W-:-:S00]  /*06d0*/  NOP ;  /* 0x0000000000007918 */ /* 0x000fc00000000000 */
[----:B------:R-:W-:-:S00]  /*06e0*/  NOP ;  /* 0x0000000000007918 */ /* 0x000fc00000000000 */
[----:B------:R-:W-:-:S00]  /*06f0*/  NOP ;  /* 0x0000000000007918 */ /* 0x000fc00000000000 */
.L_x_1:


//--------------------- .nv.global.init           --------------------------
	.section	.nv.global.init,"aw",@progbits
.nv.global.init:
	.type		_$_str,@object
	.size		_$_str,(_$_str_$_2 - _$_str)
_$_str:
        /*0000*/ 	.byte	0x5f, 0x5f, 0x43, 0x55, 0x44, 0x41, 0x5f, 0x46, 0x54, 0x5a, 0x00
	.type		_$_str_$_2,@object
	.size		_$_str_$_2,(.L_1 - _$_str_$_2)
_$_str_$_2:
        /*000b*/ 	.byte	0x5f, 0x5f, 0x43, 0x55, 0x44, 0x41, 0x5f, 0x50, 0x52, 0x45, 0x43, 0x5f, 0x53, 0x51, 0x52, 0x54
        /*001b*/ 	.byte	0x00
.L_1:


//--------------------- .nv.shared.triton_poi_fused__native_batch_norm_legit_no_training_add_14 --------------------------
	.section	.nv.shared.triton_poi_fused__native_batch_norm_legit_no_training_add_14,"aw",@nobits
	.sectionflags	@""
	.align	16
	.zero		1024


//--------------------- .nv.constant0.triton_poi_fused__native_batch_norm_legit_no_training_add_14 --------------------------
	.section	.nv.constant0.triton_poi_fused__native_batch_norm_legit_no_training_add_14,"a",@progbits
	.sectionflags	@""
	.align	4
.nv.constant0.triton_poi_fused__native_batch_norm_legit_no_training_add_14:
	.zero		592
